//
// Generated by NVIDIA NVVM Compiler
//
// Compiler Build ID: CL-36424714
// Cuda compilation tools, release 13.0, V13.0.88
// Based on NVVM 20.0.0
//

.version 9.0
.target sm_100
.address_size 64

	// .globl	_Z4stepP5OrbitIfEP6Resultiid
.global .align 4 .b8 __cudart_i2opi_f[24] = {65, 144, 67, 60, 153, 149, 98, 219, 192, 221, 52, 245, 209, 87, 39, 252, 41, 21, 68, 78, 110, 131, 249, 162};

.visible .entry _Z4stepP5OrbitIfEP6Resultiid(
	.param .u64 .ptr .align 1 _Z4stepP5OrbitIfEP6Resultiid_param_0,
	.param .u64 .ptr .align 1 _Z4stepP5OrbitIfEP6Resultiid_param_1,
	.param .u32 _Z4stepP5OrbitIfEP6Resultiid_param_2,
	.param .u32 _Z4stepP5OrbitIfEP6Resultiid_param_3,
	.param .f64 _Z4stepP5OrbitIfEP6Resultiid_param_4
)
{
	.local .align 4 .b8 	__local_depot0[28];
	.reg .b64 	%SP;
	.reg .b64 	%SPL;
	.reg .pred 	%p<22>;
	.reg .b32 	%r<92>;
	.reg .b32 	%f<61>;
	.reg .b64 	%rd<47>;
	.reg .b64 	%fd<8>;

	mov.u64 	%SPL, __local_depot0;
	ld.param.u64 	%rd18, [_Z4stepP5OrbitIfEP6Resultiid_param_0];
	ld.param.u64 	%rd19, [_Z4stepP5OrbitIfEP6Resultiid_param_1];
	ld.param.u32 	%r30, [_Z4stepP5OrbitIfEP6Resultiid_param_2];
	ld.param.u32 	%r31, [_Z4stepP5OrbitIfEP6Resultiid_param_3];
	ld.param.f64 	%fd1, [_Z4stepP5OrbitIfEP6Resultiid_param_4];
	add.u64 	%rd1, %SPL, 0;
	mov.u32 	%r33, %ctaid.x;
	mov.u32 	%r34, %ntid.x;
	mov.u32 	%r35, %tid.x;
	mad.lo.s32 	%r1, %r33, %r34, %r35;
	mov.u32 	%r36, %ctaid.y;
	mov.u32 	%r37, %ntid.y;
	mov.u32 	%r38, %tid.y;
	mad.lo.s32 	%r39, %r36, %r37, %r38;
	setp.lt.s32 	%p1, %r1, 0;
	setp.ge.s32 	%p2, %r1, %r30;
	setp.ge.s32 	%p3, %r39, %r31;
	or.pred  	%p4, %p2, %p3;
	or.pred  	%p5, %p4, %p1;
	@%p5 bra 	$L__BB0_18;
	cvta.to.global.u64 	%rd21, %rd18;
	cvta.to.global.u64 	%rd22, %rd19;
	mad.lo.s32 	%r40, %r30, %r39, %r1;
	mul.wide.s32 	%rd23, %r40, 32;
	add.s64 	%rd2, %rd21, %rd23;
	mul.wide.s32 	%rd24, %r40, 12;
	add.s64 	%rd3, %rd22, %rd24;
	ld.global.f32 	%f11, [%rd2+24];
	cvt.f64.f32 	%fd2, %f11;
	add.f64 	%fd3, %fd1, %fd2;
	cvt.rn.f32.f64 	%f1, %fd3;
	st.global.f32 	[%rd2+24], %f1;
	mul.f32 	%f12, %f1, 0f3F22F983;
	cvt.rni.s32.f32 	%r91, %f12;
	cvt.rn.f32.s32 	%f13, %r91;
	fma.rn.f32 	%f14, %f13, 0fBFC90FDA, %f1;
	fma.rn.f32 	%f15, %f13, 0fB3A22168, %f14;
	fma.rn.f32 	%f60, %f13, 0fA7C234C5, %f15;
	abs.f32 	%f3, %f1;
	setp.ltu.f32 	%p6, %f3, 0f47CE4780;
	mov.u32 	%r87, %r91;
	mov.f32 	%f59, %f60;
	@%p6 bra 	$L__BB0_9;
	setp.neu.f32 	%p7, %f3, 0f7F800000;
	@%p7 bra 	$L__BB0_4;
	mov.f32 	%f18, 0f00000000;
	mul.rn.f32 	%f59, %f1, %f18;
	mov.b32 	%r87, 0;
	bra.uni 	$L__BB0_9;
$L__BB0_4:
	mov.b32 	%r4, %f1;
	shl.b32 	%r42, %r4, 8;
	or.b32  	%r5, %r42, -2147483648;
	mov.b64 	%rd43, 0;
	mov.b32 	%r84, 0;
	mov.u64 	%rd41, __cudart_i2opi_f;
	mov.u64 	%rd42, %rd1;
$L__BB0_5:
	.pragma "nounroll";
	ld.global.nc.u32 	%r43, [%rd41];
	mad.wide.u32 	%rd27, %r43, %r5, %rd43;
	shr.u64 	%rd43, %rd27, 32;
	st.local.u32 	[%rd42], %rd27;
	add.s32 	%r84, %r84, 1;
	add.s64 	%rd42, %rd42, 4;
	add.s64 	%rd41, %rd41, 4;
	setp.ne.s32 	%p8, %r84, 6;
	@%p8 bra 	$L__BB0_5;
	shr.u32 	%r44, %r4, 23;
	st.local.u32 	[%rd1+24], %rd43;
	and.b32  	%r8, %r44, 31;
	and.b32  	%r45, %r44, 224;
	add.s32 	%r46, %r45, -128;
	shr.u32 	%r47, %r46, 5;
	mul.wide.u32 	%rd28, %r47, 4;
	sub.s64 	%rd10, %rd1, %rd28;
	ld.local.u32 	%r85, [%rd10+24];
	ld.local.u32 	%r86, [%rd10+20];
	setp.eq.s32 	%p9, %r8, 0;
	@%p9 bra 	$L__BB0_8;
	shf.l.wrap.b32 	%r85, %r86, %r85, %r8;
	ld.local.u32 	%r48, [%rd10+16];
	shf.l.wrap.b32 	%r86, %r48, %r86, %r8;
$L__BB0_8:
	shr.u32 	%r49, %r85, 30;
	shf.l.wrap.b32 	%r50, %r86, %r85, 2;
	shl.b32 	%r51, %r86, 2;
	shr.u32 	%r52, %r50, 31;
	add.s32 	%r53, %r52, %r49;
	neg.s32 	%r54, %r53;
	setp.lt.s32 	%p10, %r4, 0;
	selp.b32 	%r87, %r54, %r53, %p10;
	xor.b32  	%r55, %r50, %r4;
	shr.s32 	%r56, %r50, 31;
	xor.b32  	%r57, %r56, %r50;
	xor.b32  	%r58, %r56, %r51;
	cvt.u64.u32 	%rd29, %r57;
	shl.b64 	%rd30, %rd29, 32;
	cvt.u64.u32 	%rd31, %r58;
	or.b64  	%rd32, %rd30, %rd31;
	cvt.rn.f64.s64 	%fd4, %rd32;
	mul.f64 	%fd5, %fd4, 0d3BF921FB54442D19;
	cvt.rn.f32.f64 	%f16, %fd5;
	neg.f32 	%f17, %f16;
	setp.lt.s32 	%p11, %r55, 0;
	selp.f32 	%f59, %f17, %f16, %p11;
$L__BB0_9:
	setp.ltu.f32 	%p12, %f3, 0f47CE4780;
	mul.rn.f32 	%f19, %f59, %f59;
	and.b32  	%r60, %r87, 1;
	setp.eq.b32 	%p13, %r60, 1;
	selp.f32 	%f20, 0f3F800000, %f59, %p13;
	fma.rn.f32 	%f21, %f19, %f20, 0f00000000;
	fma.rn.f32 	%f22, %f19, 0f37CBAC00, 0fBAB607ED;
	selp.f32 	%f23, %f22, 0fB94D4153, %p13;
	selp.f32 	%f24, 0f3D2AAABB, 0f3C0885E4, %p13;
	fma.rn.f32 	%f25, %f23, %f19, %f24;
	selp.f32 	%f26, 0fBEFFFFFF, 0fBE2AAAA8, %p13;
	fma.rn.f32 	%f27, %f25, %f19, %f26;
	fma.rn.f32 	%f28, %f27, %f21, %f20;
	and.b32  	%r61, %r87, 2;
	setp.eq.s32 	%p14, %r61, 0;
	mov.f32 	%f29, 0f00000000;
	sub.f32 	%f30, %f29, %f28;
	selp.f32 	%f7, %f28, %f30, %p14;
	@%p12 bra 	$L__BB0_17;
	setp.neu.f32 	%p15, %f3, 0f7F800000;
	@%p15 bra 	$L__BB0_12;
	mov.f32 	%f33, 0f00000000;
	mul.rn.f32 	%f60, %f1, %f33;
	mov.b32 	%r91, 0;
	bra.uni 	$L__BB0_17;
$L__BB0_12:
	mov.b32 	%r17, %f1;
	shl.b32 	%r63, %r17, 8;
	or.b32  	%r18, %r63, -2147483648;
	mov.b64 	%rd46, 0;
	mov.b32 	%r88, 0;
	mov.u64 	%rd44, __cudart_i2opi_f;
	mov.u64 	%rd45, %rd1;
$L__BB0_13:
	.pragma "nounroll";
	ld.global.nc.u32 	%r64, [%rd44];
	mad.wide.u32 	%rd35, %r64, %r18, %rd46;
	shr.u64 	%rd46, %rd35, 32;
	st.local.u32 	[%rd45], %rd35;
	add.s32 	%r88, %r88, 1;
	add.s64 	%rd45, %rd45, 4;
	add.s64 	%rd44, %rd44, 4;
	setp.ne.s32 	%p16, %r88, 6;
	@%p16 bra 	$L__BB0_13;
	shr.u32 	%r65, %r17, 23;
	st.local.u32 	[%rd1+24], %rd46;
	and.b32  	%r21, %r65, 31;
	and.b32  	%r66, %r65, 224;
	add.s32 	%r67, %r66, -128;
	shr.u32 	%r68, %r67, 5;
	mul.wide.u32 	%rd36, %r68, 4;
	sub.s64 	%rd17, %rd1, %rd36;
	ld.local.u32 	%r89, [%rd17+24];
	ld.local.u32 	%r90, [%rd17+20];
	setp.eq.s32 	%p17, %r21, 0;
	@%p17 bra 	$L__BB0_16;
	shf.l.wrap.b32 	%r89, %r90, %r89, %r21;
	ld.local.u32 	%r69, [%rd17+16];
	shf.l.wrap.b32 	%r90, %r69, %r90, %r21;
$L__BB0_16:
	shr.u32 	%r70, %r89, 30;
	shf.l.wrap.b32 	%r71, %r90, %r89, 2;
	shl.b32 	%r72, %r90, 2;
	shr.u32 	%r73, %r71, 31;
	add.s32 	%r74, %r73, %r70;
	neg.s32 	%r75, %r74;
	setp.lt.s32 	%p18, %r17, 0;
	selp.b32 	%r91, %r75, %r74, %p18;
	xor.b32  	%r76, %r71, %r17;
	shr.s32 	%r77, %r71, 31;
	xor.b32  	%r78, %r77, %r71;
	xor.b32  	%r79, %r77, %r72;
	cvt.u64.u32 	%rd37, %r78;
	shl.b64 	%rd38, %rd37, 32;
	cvt.u64.u32 	%rd39, %r79;
	or.b64  	%rd40, %rd38, %rd39;
	cvt.rn.f64.s64 	%fd6, %rd40;
	mul.f64 	%fd7, %fd6, 0d3BF921FB54442D19;
	cvt.rn.f32.f64 	%f31, %fd7;
	neg.f32 	%f32, %f31;
	setp.lt.s32 	%p19, %r76, 0;
	selp.f32 	%f60, %f32, %f31, %p19;
$L__BB0_17:
	add.s32 	%r81, %r91, 1;
	mul.rn.f32 	%f34, %f60, %f60;
	and.b32  	%r82, %r91, 1;
	setp.eq.b32 	%p20, %r82, 1;
	selp.f32 	%f35, %f60, 0f3F800000, %p20;
	fma.rn.f32 	%f36, %f34, %f35, 0f00000000;
	fma.rn.f32 	%f37, %f34, 0f37CBAC00, 0fBAB607ED;
	selp.f32 	%f38, 0fB94D4153, %f37, %p20;
	selp.f32 	%f39, 0f3C0885E4, 0f3D2AAABB, %p20;
	fma.rn.f32 	%f40, %f38, %f34, %f39;
	selp.f32 	%f41, 0fBE2AAAA8, 0fBEFFFFFF, %p20;
	fma.rn.f32 	%f42, %f40, %f34, %f41;
	fma.rn.f32 	%f43, %f42, %f36, %f35;
	and.b32  	%r83, %r81, 2;
	setp.eq.s32 	%p21, %r83, 0;
	mov.f32 	%f44, 0f00000000;
	sub.f32 	%f45, %f44, %f43;
	selp.f32 	%f46, %f43, %f45, %p21;
	ld.global.f32 	%f47, [%rd2];
	ld.global.f32 	%f48, [%rd2+12];
	mul.f32 	%f49, %f48, %f46;
	fma.rn.f32 	%f50, %f7, %f47, %f49;
	st.global.f32 	[%rd3], %f50;
	ld.global.f32 	%f51, [%rd2+4];
	ld.global.f32 	%f52, [%rd2+16];
	mul.f32 	%f53, %f52, %f46;
	fma.rn.f32 	%f54, %f7, %f51, %f53;
	st.global.f32 	[%rd3+4], %f54;
	ld.global.f32 	%f55, [%rd2+8];
	ld.global.f32 	%f56, [%rd2+20];
	mul.f32 	%f57, %f46, %f56;
	fma.rn.f32 	%f58, %f7, %f55, %f57;
	st.global.f32 	[%rd3+8], %f58;
$L__BB0_18:
	ret;

}


// ===== COMPILED SASS (sm_100) =====

	.target	sm_100

	.elftype	@"ET_EXEC"


//--------------------- .note.nv.tkinfo           --------------------------
	.section	.note.nv.tkinfo,"",@"SHT_NOTE"
	.sectionflags	@"SHF_NOTE_NV_TKINFO"
	.tkinfo
        /*0018*/ 	.word	0x00000002
        /*0030*/ 	.string	""
        /*0030*/ 	.string	"ptxas"
        /*0030*/ 	.string	"Cuda compilation tools, release 13.0, V13.0.88"
        /*0030*/ 	.string	"Build cuda_13.0.r13.0/compiler.36424714_0"
        /*0030*/ 	.string	"-arch sm_100 -m 64 "



//--------------------- .note.nv.cuinfo           --------------------------
	.section	.note.nv.cuinfo,"",@"SHT_NOTE"
	.sectionflags	@"SHF_NOTE_NV_CUINFO"
        /*0018*/ 	.short	0x0002
        /*001a*/ 	.short	0x0064
        /*001c*/ 	.short	0x0082
	.zero		2


//--------------------- .nv.info                  --------------------------
	.section	.nv.info,"",@"SHT_CUDA_INFO"
	.align	4


	//----- nvinfo : EIATTR_REGCOUNT
	.align		4
        /*0000*/ 	.byte	0x04, 0x2f
        /*0002*/ 	.short	(.L_2 - .L_1)
	.align		4
.L_1:
        /*0004*/ 	.word	index@(_Z4stepP5OrbitIfEP6Resultiid)
        /*0008*/ 	.word	0x00000018


	//----- nvinfo : EIATTR_FRAME_SIZE
	.align		4
.L_2:
        /*000c*/ 	.byte	0x04, 0x11
        /*000e*/ 	.short	(.L_4 - .L_3)
	.align		4
.L_3:
        /*0010*/ 	.word	index@(_Z4stepP5OrbitIfEP6Resultiid)
        /*0014*/ 	.word	0x00000000


	//----- nvinfo : EIATTR_MIN_STACK_SIZE
	.align		4
.L_4:
        /*0018*/ 	.byte	0x04, 0x12
        /*001a*/ 	.short	(.L_6 - .L_5)
	.align		4
.L_5:
        /*001c*/ 	.word	index@(_Z4stepP5OrbitIfEP6Resultiid)
        /*0020*/ 	.word	0x00000000
.L_6:


//--------------------- .nv.compat                --------------------------
	.section	.nv.compat,"",@"SHT_CUDA_COMPAT_INFO"
	.align	4
        /*0000*/ 	.byte	0x02, 0x09, 0x00, 0x00, 0x02, 0x02, 0x01, 0x00, 0x02, 0x05, 0x05, 0x00, 0x03, 0x07, 0x01, 0x01
        /*0010*/ 	.byte	0x02, 0x03, 0x00, 0x00, 0x02, 0x06, 0x01, 0x00, 0x04, 0x0b, 0x08, 0x00, 0x01, 0x00, 0x00, 0x00
        /*0020*/ 	.byte	0x00, 0x00, 0x00, 0x00


//--------------------- .nv.info._Z4stepP5OrbitIfEP6Resultiid --------------------------
	.section	.nv.info._Z4stepP5OrbitIfEP6Resultiid,"",@"SHT_CUDA_INFO"
	.sectionflags	@""
	.align	4


	//----- nvinfo : EIATTR_CUDA_API_VERSION
	.align		4
        /*0000*/ 	.byte	0x04, 0x37
        /*0002*/ 	.short	(.L_8 - .L_7)
.L_7:
        /*0004*/ 	.word	0x00000082


	//----- nvinfo : EIATTR_KPARAM_INFO
	.align		4
.L_8:
        /*0008*/ 	.byte	0x04, 0x17
        /*000a*/ 	.short	(.L_10 - .L_9)
.L_9:
        /*000c*/ 	.word	0x00000000
        /*0010*/ 	.short	0x0004
        /*0012*/ 	.short	0x0018
        /*0014*/ 	.byte	0x00, 0xf0, 0x21, 0x00


	//----- nvinfo : EIATTR_KPARAM_INFO
	.align		4
.L_10:
        /*0018*/ 	.byte	0x04, 0x17
        /*001a*/ 	.short	(.L_12 - .L_11)
.L_11:
        /*001c*/ 	.word	0x00000000
        /*0020*/ 	.short	0x0003
        /*0022*/ 	.short	0x0014
        /*0024*/ 	.byte	0x00, 0xf0, 0x11, 0x00


	//----- nvinfo : EIATTR_KPARAM_INFO
	.align		4
.L_12:
        /*0028*/ 	.byte	0x04, 0x17
        /*002a*/ 	.short	(.L_14 - .L_13)
.L_13:
        /*002c*/ 	.word	0x00000000
        /*0030*/ 	.short	0x0002
        /*0032*/ 	.short	0x0010
        /*0034*/ 	.byte	0x00, 0xf0, 0x11, 0x00


	//----- nvinfo : EIATTR_KPARAM_INFO
	.align		4
.L_14:
        /*0038*/ 	.byte	0x04, 0x17
        /*003a*/ 	.short	(.L_16 - .L_15)
.L_15:
        /*003c*/ 	.word	0x00000000
        /*0040*/ 	.short	0x0001
        /*0042*/ 	.short	0x0008
        /*0044*/ 	.byte	0x00, 0xf5, 0x21, 0x00


	//----- nvinfo : EIATTR_KPARAM_INFO
	.align		4
.L_16:
        /*0048*/ 	.byte	0x04, 0x17
        /*004a*/ 	.short	(.L_18 - .L_17)
.L_17:
        /*004c*/ 	.word	0x00000000
        /*0050*/ 	.short	0x0000
        /*0052*/ 	.short	0x0000
        /*0054*/ 	.byte	0x00, 0xf5, 0x21, 0x00


	//----- nvinfo : EIATTR_SPARSE_MMA_MASK
	.align		4
.L_18:
        /*0058*/ 	.byte	0x03, 0x50
        /*005a*/ 	.short	0x0000


	//----- nvinfo : EIATTR_MAXREG_COUNT
	.align		4
        /*005c*/ 	.byte	0x03, 0x1b
        /*005e*/ 	.short	0x00ff


	//----- nvinfo : EIATTR_MERCURY_ISA_VERSION
	.align		4
        /*0060*/ 	.byte	0x03, 0x5f
        /*0062*/ 	.short	0x0101


	//----- nvinfo : EIATTR_VRC_CTA_INIT_COUNT
	.align		4
        /*0064*/ 	.byte	0x02, 0x4a
	.zero		1
	.zero		1


	//----- nvinfo : EIATTR_EXIT_INSTR_OFFSETS
	.align		4
        /*0068*/ 	.byte	0x04, 0x1c
        /*006a*/ 	.short	(.L_20 - .L_19)


	//   ....[0]....
.L_19:
        /*006c*/ 	.word	0x000000d0


	//   ....[1]....
        /*0070*/ 	.word	0x00001190


	//----- nvinfo : EIATTR_CRS_STACK_SIZE
	.align		4
.L_20:
        /*0074*/ 	.byte	0x04, 0x1e
        /*0076*/ 	.short	(.L_22 - .L_21)
.L_21:
        /*0078*/ 	.word	0x00000000


	//----- nvinfo : EIATTR_CBANK_PARAM_SIZE
	.align		4
.L_22:
        /*007c*/ 	.byte	0x03, 0x19
        /*007e*/ 	.short	0x0020


	//----- nvinfo : EIATTR_PARAM_CBANK
	.align		4
        /*0080*/ 	.byte	0x04, 0x0a
        /*0082*/ 	.short	(.L_24 - .L_23)
	.align		4
.L_23:
        /*0084*/ 	.word	index@(.nv.constant0._Z4stepP5OrbitIfEP6Resultiid)
        /*0088*/ 	.short	0x0380
        /*008a*/ 	.short	0x0020


	//----- nvinfo : EIATTR_SW_WAR
	.align		4
.L_24:
        /*008c*/ 	.byte	0x04, 0x36
        /*008e*/ 	.short	(.L_26 - .L_25)
.L_25:
        /*0090*/ 	.word	0x00000008
.L_26:


//--------------------- .nv.callgraph             --------------------------
	.section	.nv.callgraph,"",@"SHT_CUDA_CALLGRAPH"
	.align	4
	.sectionentsize	8
	.align		4
        /*0000*/ 	.word	0x00000000
	.align		4
        /*0004*/ 	.word	0xffffffff
	.align		4
        /*0008*/ 	.word	0x00000000
	.align		4
        /*000c*/ 	.word	0xfffffffe
	.align		4
        /*0010*/ 	.word	0x00000000
	.align		4
        /*0014*/ 	.word	0xfffffffd
	.align		4
        /*0018*/ 	.word	0x00000000
	.align		4
        /*001c*/ 	.word	0xfffffffc


//--------------------- .nv.constant4             --------------------------
	.section	.nv.constant4,"a",@progbits
	.align	8
	.align		8
.nv.constant4:
        /*0000*/ 	.dword	__cudart_i2opi_f


//--------------------- .text._Z4stepP5OrbitIfEP6Resultiid --------------------------
	.section	.text._Z4stepP5OrbitIfEP6Resultiid,"ax",@progbits
	.align	128
        .global         _Z4stepP5OrbitIfEP6Resultiid
        .type           _Z4stepP5OrbitIfEP6Resultiid,@function
        .size           _Z4stepP5OrbitIfEP6Resultiid,(.L_x_11 - _Z4stepP5OrbitIfEP6Resultiid)
        .other          _Z4stepP5OrbitIfEP6Resultiid,@"STO_CUDA_ENTRY STV_DEFAULT"
_Z4stepP5OrbitIfEP6Resultiid:
.text._Z4stepP5OrbitIfEP6Resultiid:
[----:B------:R-:W-:Y:S01]  /*0000*/  LDC R1, c[0x0][0x37c] ;  /* 0x0000df00ff017b82 */ /* 0x000fe20000000800 */
[----:B------:R-:W0:Y:S07]  /*0010*/  S2R R2, SR_TID.Y ;  /* 0x0000000000027919 */ /* 0x000e2e0000002200 */
[----:B------:R-:W1:Y:S01]  /*0020*/  LDC R0, c[0x0][0x360] ;  /* 0x0000d800ff007b82 */ /* 0x000e620000000800 */
[----:B------:R-:W2:Y:S01]  /*0030*/  LDCU.64 UR8, c[0x0][0x390] ;  /* 0x00007200ff0877ac */ /* 0x000ea20008000a00 */
[----:B------:R-:W1:Y:S06]  /*0040*/  S2R R3, SR_TID.X ;  /* 0x0000000000037919 */ /* 0x000e6c0000002100 */
[----:B------:R-:W0:Y:S08]  /*0050*/  S2UR UR5, SR_CTAID.Y ;  /* 0x00000000000579c3 */ /* 0x000e300000002600 */
[----:B------:R-:W0:Y:S08]  /*0060*/  LDC R5, c[0x0][0x364] ;  /* 0x0000d900ff057b82 */ /* 0x000e300000000800 */
[----:B------:R-:W1:Y:S01]  /*0070*/  S2UR UR4, SR_CTAID.X ;  /* 0x00000000000479c3 */ /* 0x000e620000002500 */
[----:B0-----:R-:W-:-:S05]  /*0080*/  IMAD R5, R5, UR5, R2 ;  /* 0x0000000505057c24 */ /* 0x001fca000f8e0202 */
[----:B--2---:R-:W-:Y:S01]  /*0090*/  ISETP.GE.AND P0, PT, R5, UR9, PT ;  /* 0x0000000905007c0c */ /* 0x004fe2000bf06270 */
[----:B-1----:R-:W-:-:S05]  /*00a0*/  IMAD R0, R0, UR4, R3 ;  /* 0x0000000400007c24 */ /* 0x002fca000f8e0203 */
[----:B------:R-:W-:-:S04]  /*00b0*/  ISETP.GE.OR P0, PT, R0, UR8, P0 ;  /* 0x0000000800007c0c */ /* 0x000fc80008706670 */
[----:B------:R-:W-:-:S13]  /*00c0*/  ISETP.LT.OR P0, PT, R0, RZ, P0 ;  /* 0x000000ff0000720c */ /* 0x000fda0000701670 */
[----:B------:R-:W-:Y:S05]  /*00d0*/  @P0 EXIT ;  /* 0x000000000000094d */ /* 0x000fea0003800000 */
[----:B------:R-:W0:Y:S01]  /*00e0*/  LDC.64 R2, c[0x0][0x380] ;  /* 0x0000e000ff027b82 */ /* 0x000e220000000a00 */
[----:B------:R-:W1:Y:S01]  /*00f0*/  LDCU.64 UR6, c[0x0][0x358] ;  /* 0x00006b00ff0677ac */ /* 0x000e620008000a00 */
[----:B------:R-:W-:Y:S01]  /*0100*/  IMAD R9, R5, UR8, R0 ;  /* 0x0000000805097c24 */ /* 0x000fe2000f8e0200 */
[----:B------:R-:W2:Y:S03]  /*0110*/  LDCU.64 UR4, c[0x0][0x398] ;  /* 0x00007300ff0477ac */ /* 0x000ea60008000a00 */
[----:B0-----:R-:W-:-:S05]  /*0120*/  IMAD.WIDE R2, R9, 0x20, R2 ;  /* 0x0000002009027825 */ /* 0x001fca00078e0202 */
[----:B-1----:R-:W3:Y:S01]  /*0130*/  LDG.E R8, desc[UR6][R2.64+0x18] ;  /* 0x0000180602087981 */ /* 0x002ee2000c1e1900 */
[----:B------:R-:W-:Y:S01]  /*0140*/  BSSY.RECONVERGENT B0, `(.L_x_0) ;  /* 0x0000072000007945 */ /* 0x000fe20003800200 */
[----:B---3--:R-:W2:Y:S02]  /*0150*/  F2F.F64.F32 R4, R8 ;  /* 0x0000000800047310 */ /* 0x008ea40000201800 */
[----:B--2---:R-:W-:Y:S01]  /*0160*/  DADD R6, R4, UR4 ;  /* 0x0000000404067e29 */ /* 0x004fe20008000000 */
[----:B------:R-:W0:Y:S09]  /*0170*/  LDC.64 R4, c[0x0][0x388] ;  /* 0x0000e200ff047b82 */ /* 0x000e320000000a00 */
[----:B------:R-:W1:Y:S02]  /*0180*/  F2F.F32.F64 R7, R6 ;  /* 0x0000000600077310 */ /* 0x000e640000301000 */
[C---:B-1----:R-:W-:Y:S01]  /*0190*/  FMUL R0, R7.reuse, 0.63661974668502807617 ;  /* 0x3f22f98307007820 */ /* 0x042fe20000400000 */
[----:B------:R1:W-:Y:S01]  /*01a0*/  STG.E desc[UR6][R2.64+0x18], R7 ;  /* 0x0000180702007986 */ /* 0x0003e2000c101906 */
[----:B------:R-:W-:Y:S01]  /*01b0*/  FSETP.GE.AND P0, PT, |R7|, 105615, PT ;  /* 0x47ce47800700780b */ /* 0x000fe20003f06200 */
[----:B0-----:R-:W-:-:S03]  /*01c0*/  IMAD.WIDE R4, R9, 0xc, R4 ;  /* 0x0000000c09047825 */ /* 0x001fc600078e0204 */
[----:B------:R-:W0:Y:S01]  /*01d0*/  F2I.NTZ R0, R0 ;  /* 0x0000000000007305 */ /* 0x000e220000203100 */
[----:B------:R-:W-:Y:S02]  /*01e0*/  P2R R6, PR, RZ, 0x1 ;  /* 0x00000001ff067803 */ /* 0x000fe40000000000 */
[----:B0-----:R-:W-:Y:S01]  /*01f0*/  I2FP.F32.S32 R10, R0 ;  /* 0x00000000000a7245 */ /* 0x001fe20000201400 */
[----:B------:R-:W-:-:S04]  /*0200*/  IMAD.MOV.U32 R9, RZ, RZ, R0 ;  /* 0x000000ffff097224 */ /* 0x000fc800078e0000 */
[----:B------:R-:W-:-:S04]  /*0210*/  FFMA R11, R10, -1.5707962512969970703, R7 ;  /* 0xbfc90fda0a0b7823 */ /* 0x000fc80000000007 */
[----:B------:R-:W-:-:S04]  /*0220*/  FFMA R11, R10, -7.5497894158615963534e-08, R11 ;  /* 0xb3a221680a0b7823 */ /* 0x000fc8000000000b */
[----:B------:R-:W-:-:S04]  /*0230*/  FFMA R8, R10, -5.3903029534742383927e-15, R11 ;  /* 0xa7c234c50a087823 */ /* 0x000fc8000000000b */
[----:B------:R-:W-:Y:S01]  /*0240*/  IMAD.MOV.U32 R11, RZ, RZ, R8 ;  /* 0x000000ffff0b7224 */ /* 0x000fe200078e0008 */
[----:B-1----:R-:W-:Y:S06]  /*0250*/  @!P0 BRA `(.L_x_1) ;  /* 0x0000000400808947 */ /* 0x002fec0003800000 */
[----:B------:R-:W-:-:S13]  /*0260*/  FSETP.NEU.AND P0, PT, |R7|, +INF , PT ;  /* 0x7f8000000700780b */ /* 0x000fda0003f0d200 */
[----:B------:R-:W-:Y:S01]  /*0270*/  @!P0 FMUL R11, RZ, R7 ;  /* 0x00000007ff0b8220 */ /* 0x000fe20000400000 */
[----:B------:R-:W-:Y:S01]  /*0280*/  @!P0 IMAD.MOV.U32 R0, RZ, RZ, RZ ;  /* 0x000000ffff008224 */ /* 0x000fe200078e00ff */
[----:B------:R-:W-:Y:S06]  /*0290*/  @!P0 BRA `(.L_x_1) ;  /* 0x0000000400708947 */ /* 0x000fec0003800000 */
[----:B------:R-:W-:Y:S01]  /*02a0*/  IMAD.SHL.U32 R6, R7, 0x100, RZ ;  /* 0x0000010007067824 */ /* 0x000fe200078e00ff */
[----:B------:R-:W0:Y:S01]  /*02b0*/  LDCU.64 UR8, c[0x4][URZ] ;  /* 0x01000000ff0877ac */ /* 0x000e220008000a00 */
[----:B------:R-:W-:Y:S02]  /*02c0*/  IMAD.MOV.U32 R0, RZ, RZ, RZ ;  /* 0x000000ffff007224 */ /* 0x000fe400078e00ff */
[----:B------:R-:W-:Y:S01]  /*02d0*/  IMAD.MOV.U32 R15, RZ, RZ, RZ ;  /* 0x000000ffff0f7224 */ /* 0x000fe200078e00ff */
[----:B------:R-:W-:Y:S01]  /*02e0*/  LOP3.LUT R14, R6, 0x80000000, RZ, 0xfc, !PT ;  /* 0x80000000060e7812 */ /* 0x000fe200078efcff */
[----:B------:R-:W-:Y:S01]  /*02f0*/  UMOV UR5, URZ ;  /* 0x000000ff00057c82 */ /* 0x000fe20008000000 */
[----:B------:R-:W-:-:S05]  /*0300*/  UMOV UR4, URZ ;  /* 0x000000ff00047c82 */ /* 0x000fca0008000000 */
.L_x_2:
[----:B0-----:R-:W-:Y:S01]  /*0310*/  MOV R12, UR8 ;  /* 0x00000008000c7c02 */ /* 0x001fe20008000f00 */
[----:B------:R-:W-:-:S05]  /*0320*/  IMAD.U32 R13, RZ, RZ, UR9 ;  /* 0x00000009ff0d7e24 */ /* 0x000fca000f8e00ff */
[----:B------:R-:W2:Y:S01]  /*0330*/  LDG.E.CONSTANT R11, desc[UR6][R12.64] ;  /* 0x000000060c0b7981 */ /* 0x000ea2000c1e9900 */
[----:B------:R-:W-:Y:S01]  /*0340*/  UIADD3 UR4, UPT, UPT, UR4, 0x1, URZ ;  /* 0x0000000104047890 */ /* 0x000fe2000fffe0ff */
[C---:B------:R-:W-:Y:S01]  /*0350*/  ISETP.EQ.AND P0, PT, R15.reuse, RZ, PT ;  /* 0x000000ff0f00720c */ /* 0x040fe20003f02270 */
[----:B------:R-:W-:Y:S01]  /*0360*/  UIADD3 UR8, UP1, UPT, UR8, 0x4, URZ ;  /* 0x0000000408087890 */ /* 0x000fe2000ff3e0ff */
[C---:B------:R-:W-:Y:S01]  /*0370*/  ISETP.EQ.AND P1, PT, R15.reuse, 0x4, PT ;  /* 0x000000040f00780c */ /* 0x040fe20003f22270 */
[----:B------:R-:W-:Y:S01]  /*0380*/  UISETP.NE.AND UP0, UPT, UR4, 0x6, UPT ;  /* 0x000000060400788c */ /* 0x000fe2000bf05270 */
[C---:B------:R-:W-:Y:S01]  /*0390*/  ISETP.EQ.AND P3, PT, R15.reuse, 0xc, PT ;  /* 0x0000000c0f00780c */ /* 0x040fe20003f62270 */
[----:B------:R-:W-:Y:S01]  /*03a0*/  UIADD3.X UR9, UPT, UPT, URZ, UR9, URZ, UP1, !UPT ;  /* 0x00000009ff097290 */ /* 0x000fe20008ffe4ff */
[C---:B------:R-:W-:Y:S02]  /*03b0*/  ISETP.EQ.AND P4, PT, R15.reuse, 0x10, PT ;  /* 0x000000100f00780c */ /* 0x040fe40003f82270 */
[----:B------:R-:W-:Y:S01]  /*03c0*/  ISETP.EQ.AND P5, PT, R15, 0x14, PT ;  /* 0x000000140f00780c */ /* 0x000fe20003fa2270 */
[----:B--2---:R-:W-:-:S03]  /*03d0*/  IMAD.WIDE.U32 R10, R11, R14, RZ ;  /* 0x0000000e0b0a7225 */ /* 0x004fc600078e00ff */
[----:B------:R-:W-:-:S04]  /*03e0*/  IADD3 R10, P2, PT, R10, R0, RZ ;  /* 0x000000000a0a7210 */ /* 0x000fc80007f5e0ff */
[----:B------:R-:W-:Y:S01]  /*03f0*/  IADD3.X R0, PT, PT, R11, UR5, RZ, P2, !PT ;  /* 0x000000050b007c10 */ /* 0x000fe200097fe4ff */
[--C-:B------:R-:W-:Y:S01]  /*0400*/  @P0 IMAD.MOV.U32 R6, RZ, RZ, R10.reuse ;  /* 0x000000ffff060224 */ /* 0x100fe200078e000a */
[C---:B------:R-:W-:Y:S01]  /*0410*/  ISETP.EQ.AND P2, PT, R15.reuse, 0x8, PT ;  /* 0x000000080f00780c */ /* 0x040fe20003f42270 */
[--C-:B------:R-:W-:Y:S02]  /*0420*/  @P1 IMAD.MOV.U32 R17, RZ, RZ, R10.reuse ;  /* 0x000000ffff111224 */ /* 0x100fe400078e000a */
[----:B------:R-:W-:Y:S01]  /*0430*/  @P5 MOV R16, R10 ;  /* 0x0000000a00105202 */ /* 0x000fe20000000f00 */
[--C-:B------:R-:W-:Y:S02]  /*0440*/  @P3 IMAD.MOV.U32 R19, RZ, RZ, R10.reuse ;  /* 0x000000ffff133224 */ /* 0x100fe400078e000a */
[----:B------:R-:W-:Y:S02]  /*0450*/  @P4 IMAD.MOV.U32 R20, RZ, RZ, R10 ;  /* 0x000000ffff144224 */ /* 0x000fe400078e000a */
[----:B------:R-:W-:-:S05]  /*0460*/  VIADD R15, R15, 0x4 ;  /* 0x000000040f0f7836 */ /* 0x000fca0000000000 */
[----:B------:R-:W-:Y:S01]  /*0470*/  @P2 IMAD.MOV.U32 R18, RZ, RZ, R10 ;  /* 0x000000ffff122224 */ /* 0x000fe200078e000a */
[----:B------:R-:W-:Y:S06]  /*0480*/  BRA.U UP0, `(.L_x_2) ;  /* 0xfffffffd00a07547 */ /* 0x000fec000b83ffff */
[----:B------:R-:W-:Y:S01]  /*0490*/  SHF.R.U32.HI R10, RZ, 0x17, R7 ;  /* 0x00000017ff0a7819 */ /* 0x000fe20000011607 */
[----:B------:R-:W-:Y:S03]  /*04a0*/  BSSY.RECONVERGENT B1, `(.L_x_3) ;  /* 0x0000029000017945 */ /* 0x000fe60003800200 */
[C---:B------:R-:W-:Y:S02]  /*04b0*/  LOP3.LUT R11, R10.reuse, 0xe0, RZ, 0xc0, !PT ;  /* 0x000000e00a0b7812 */ /* 0x040fe400078ec0ff */
[----:B------:R-:W-:-:S03]  /*04c0*/  LOP3.LUT P6, RZ, R10, 0x1f, RZ, 0xc0, !PT ;  /* 0x0000001f0aff7812 */ /* 0x000fc600078cc0ff */
[----:B------:R-:W-:-:S05]  /*04d0*/  VIADD R11, R11, 0xffffff80 ;  /* 0xffffff800b0b7836 */ /* 0x000fca0000000000 */
[----:B------:R-:W-:-:S05]  /*04e0*/  SHF.R.U32.HI R11, RZ, 0x5, R11 ;  /* 0x00000005ff0b7819 */ /* 0x000fca000001160b */
[----:B------:R-:W-:-:S05]  /*04f0*/  IMAD.U32 R15, R11, -0x4, RZ ;  /* 0xfffffffc0b0f7824 */ /* 0x000fca00078e00ff */
[C---:B------:R-:W-:Y:S02]  /*0500*/  ISETP.EQ.AND P3, PT, R15.reuse, -0x18, PT ;  /* 0xffffffe80f00780c */ /* 0x040fe40003f62270 */
[C---:B------:R-:W-:Y:S02]  /*0510*/  ISETP.EQ.AND P4, PT, R15.reuse, -0x14, PT ;  /* 0xffffffec0f00780c */ /* 0x040fe40003f82270 */
[C---:B------:R-:W-:Y:S02]  /*0520*/  ISETP.EQ.AND P0, PT, R15.reuse, -0x10, PT ;  /* 0xfffffff00f00780c */ /* 0x040fe40003f02270 */
[C---:B------:R-:W-:Y:S02]  /*0530*/  ISETP.EQ.AND P1, PT, R15.reuse, -0xc, PT ;  /* 0xfffffff40f00780c */ /* 0x040fe40003f22270 */
[C---:B------:R-:W-:Y:S02]  /*0540*/  ISETP.EQ.AND P2, PT, R15.reuse, -0x8, PT ;  /* 0xfffffff80f00780c */ /* 0x040fe40003f42270 */
[----:B------:R-:W-:-:S03]  /*0550*/  ISETP.EQ.AND P5, PT, R15, 0x4, PT ;  /* 0x000000040f00780c */ /* 0x000fc60003fa2270 */
[--C-:B------:R-:W-:Y:S01]  /*0560*/  @P3 IMAD.MOV.U32 R12, RZ, RZ, R6.reuse ;  /* 0x000000ffff0c3224 */ /* 0x100fe200078e0006 */
[C---:B------:R-:W-:Y:S01]  /*0570*/  ISETP.EQ.AND P3, PT, R15.reuse, -0x4, PT ;  /* 0xfffffffc0f00780c */ /* 0x040fe20003f62270 */
[----:B------:R-:W-:Y:S01]  /*0580*/  @P4 IMAD.MOV.U32 R11, RZ, RZ, R6 ;  /* 0x000000ffff0b4224 */ /* 0x000fe200078e0006 */
[----:B------:R-:W-:Y:S01]  /*0590*/  @P4 MOV R12, R17 ;  /* 0x00000011000c4202 */ /* 0x000fe20000000f00 */
[----:B------:R-:W-:Y:S01]  /*05a0*/  @P0 IMAD.MOV.U32 R11, RZ, RZ, R17 ;  /* 0x000000ffff0b0224 */ /* 0x000fe200078e0011 */
[----:B------:R-:W-:Y:S01]  /*05b0*/  ISETP.EQ.AND P4, PT, R15, RZ, PT ;  /* 0x000000ff0f00720c */ /* 0x000fe20003f82270 */
[--C-:B------:R-:W-:Y:S02]  /*05c0*/  @P1 IMAD.MOV.U32 R11, RZ, RZ, R18.reuse ;  /* 0x000000ffff0b1224 */ /* 0x100fe400078e0012 */
[----:B------:R-:W-:Y:S02]  /*05d0*/  @P2 IMAD.MOV.U32 R11, RZ, RZ, R19 ;  /* 0x000000ffff0b2224 */ /* 0x000fe400078e0013 */
[----:B------:R-:W-:-:S02]  /*05e0*/  @P0 IMAD.MOV.U32 R12, RZ, RZ, R18 ;  /* 0x000000ffff0c0224 */ /* 0x000fc400078e0012 */
[----:B------:R-:W-:Y:S01]  /*05f0*/  @P1 IMAD.MOV.U32 R12, RZ, RZ, R19 ;  /* 0x000000ffff0c1224 */ /* 0x000fe200078e0013 */
[----:B------:R-:W-:Y:S01]  /*0600*/  @P2 MOV R12, R20 ;  /* 0x00000014000c2202 */ /* 0x000fe20000000f00 */
[----:B------:R-:W-:Y:S02]  /*0610*/  @P3 IMAD.MOV.U32 R11, RZ, RZ, R20 ;  /* 0x000000ffff0b3224 */ /* 0x000fe400078e0014 */
[--C-:B------:R-:W-:Y:S02]  /*0620*/  @P3 IMAD.MOV.U32 R12, RZ, RZ, R16.reuse ;  /* 0x000000ffff0c3224 */ /* 0x100fe400078e0010 */
[----:B------:R-:W-:Y:S02]  /*0630*/  @P4 IMAD.MOV.U32 R11, RZ, RZ, R16 ;  /* 0x000000ffff0b4224 */ /* 0x000fe400078e0010 */
[--C-:B------:R-:W-:Y:S02]  /*0640*/  @P5 IMAD.MOV.U32 R11, RZ, RZ, R0.reuse ;  /* 0x000000ffff0b5224 */ /* 0x100fe400078e0000 */
[----:B------:R-:W-:-:S03]  /*0650*/  @P4 IMAD.MOV.U32 R12, RZ, RZ, R0 ;  /* 0x000000ffff0c4224 */ /* 0x000fc600078e0000 */
[----:B------:R-:W-:Y:S01]  /*0660*/  MOV R13, R11 ;  /* 0x0000000b000d7202 */ /* 0x000fe20000000f00 */
[----:B------:R-:W-:Y:S06]  /*0670*/  @!P6 BRA `(.L_x_4) ;  /* 0x00000000002ce947 */ /* 0x000fec0003800000 */
[----:B------:R-:W-:Y:S01]  /*0680*/  @P0 IMAD.MOV.U32 R14, RZ, RZ, R6 ;  /* 0x000000ffff0e0224 */ /* 0x000fe200078e0006 */
[----:B------:R-:W-:Y:S01]  /*0690*/  ISETP.EQ.AND P0, PT, R15, 0x8, PT ;  /* 0x000000080f00780c */ /* 0x000fe20003f02270 */
[----:B------:R-:W-:Y:S01]  /*06a0*/  @P1 IMAD.MOV.U32 R14, RZ, RZ, R17 ;  /* 0x000000ffff0e1224 */ /* 0x000fe200078e0011 */
[----:B------:R-:W-:Y:S01]  /*06b0*/  LOP3.LUT R11, R10, 0x1f, RZ, 0xc0, !PT ;  /* 0x0000001f0a0b7812 */ /* 0x000fe200078ec0ff */
[----:B------:R-:W-:Y:S02]  /*06c0*/  @P2 IMAD.MOV.U32 R14, RZ, RZ, R18 ;  /* 0x000000ffff0e2224 */ /* 0x000fe400078e0012 */
[----:B------:R-:W-:Y:S01]  /*06d0*/  @P3 IMAD.MOV.U32 R14, RZ, RZ, R19 ;  /* 0x000000ffff0e3224 */ /* 0x000fe200078e0013 */
[----:B------:R-:W-:Y:S01]  /*06e0*/  SHF.L.W.U32.HI R12, R13, R11, R12 ;  /* 0x0000000b0d0c7219 */ /* 0x000fe20000010e0c */
[----:B------:R-:W-:Y:S01]  /*06f0*/  @P4 IMAD.MOV.U32 R14, RZ, RZ, R20 ;  /* 0x000000ffff0e4224 */ /* 0x000fe200078e0014 */
[----:B------:R-:W-:-:S05]  /*0700*/  @P5 MOV R14, R16 ;  /* 0x00000010000e5202 */ /* 0x000fca0000000f00 */
[----:B------:R-:W-:-:S05]  /*0710*/  @P0 IMAD.MOV.U32 R14, RZ, RZ, R0 ;  /* 0x000000ffff0e0224 */ /* 0x000fca00078e0000 */
[----:B------:R-:W-:-:S07]  /*0720*/  SHF.L.W.U32.HI R13, R14, R11, R13 ;  /* 0x0000000b0e0d7219 */ /* 0x000fce0000010e0d */
.L_x_4:
[----:B------:R-:W-:Y:S05]  /*0730*/  BSYNC.RECONVERGENT B1 ;  /* 0x0000000000017941 */ /* 0x000fea0003800200 */
.L_x_3:
[C---:B------:R-:W-:Y:S01]  /*0740*/  SHF.L.W.U32.HI R21, R13.reuse, 0x2, R12 ;  /* 0x000000020d157819 */ /* 0x040fe20000010e0c */
[----:B------:R-:W-:Y:S01]  /*0750*/  IMAD.SHL.U32 R10, R13, 0x4, RZ ;  /* 0x000000040d0a7824 */ /* 0x000fe200078e00ff */
[----:B------:R-:W-:Y:S01]  /*0760*/  UMOV UR4, 0x54442d19 ;  /* 0x54442d1900047882 */ /* 0x000fe20000000000 */
[----:B------:R-:W-:Y:S01]  /*0770*/  UMOV UR5, 0x3bf921fb ;  /* 0x3bf921fb00057882 */ /* 0x000fe20000000000 */
[----:B------:R-:W-:Y:S02]  /*0780*/  SHF.R.S32.HI R0, RZ, 0x1f, R21 ;  /* 0x0000001fff007819 */ /* 0x000fe40000011415 */
[----:B------:R-:W-:Y:S02]  /*0790*/  ISETP.GE.AND P0, PT, R7, RZ, PT ;  /* 0x000000ff0700720c */ /* 0x000fe40003f06270 */
[C---:B------:R-:W-:Y:S02]  /*07a0*/  LOP3.LUT R10, R0.reuse, R10, RZ, 0x3c, !PT ;  /* 0x0000000a000a7212 */ /* 0x040fe400078e3cff */
[----:B------:R-:W-:-:S02]  /*07b0*/  LOP3.LUT R11, R0, R21, RZ, 0x3c, !PT ;  /* 0x00000015000b7212 */ /* 0x000fc400078e3cff */
[----:B------:R-:W-:Y:S02]  /*07c0*/  SHF.R.U32.HI R0, RZ, 0x1e, R12 ;  /* 0x0000001eff007819 */ /* 0x000fe4000001160c */
[C---:B------:R-:W-:Y:S02]  /*07d0*/  LOP3.LUT R12, R21.reuse, R7, RZ, 0x3c, !PT ;  /* 0x00000007150c7212 */ /* 0x040fe400078e3cff */
[----:B------:R-:W0:Y:S01]  /*07e0*/  I2F.F64.S64 R10, R10 ;  /* 0x0000000a000a7312 */ /* 0x000e220000301c00 */
[----:B------:R-:W-:Y:S02]  /*07f0*/  LEA.HI R0, R21, R0, RZ, 0x1 ;  /* 0x0000000015007211 */ /* 0x000fe400078f08ff */
[----:B------:R-:W-:-:S03]  /*0800*/  ISETP.GE.AND P1, PT, R12, RZ, PT ;  /* 0x000000ff0c00720c */ /* 0x000fc60003f26270 */
[----:B------:R-:W-:-:S04]  /*0810*/  IMAD.MOV R12, RZ, RZ, -R0 ;  /* 0x000000ffff0c7224 */ /* 0x000fc800078e0a00 */
[----:B------:R-:W-:Y:S01]  /*0820*/  @!P0 IMAD.MOV.U32 R0, RZ, RZ, R12 ;  /* 0x000000ffff008224 */ /* 0x000fe200078e000c */
[----:B0-----:R-:W-:-:S10]  /*0830*/  DMUL R14, R10, UR4 ;  /* 0x000000040a0e7c28 */ /* 0x001fd40008000000 */
[----:B------:R-:W0:Y:S02]  /*0840*/  F2F.F32.F64 R14, R14 ;  /* 0x0000000e000e7310 */ /* 0x000e240000301000 */
[----:B0-----:R-:W-:-:S07]  /*0850*/  FSEL R11, -R14, R14, !P1 ;  /* 0x0000000e0e0b7208 */ /* 0x001fce0004800100 */
.L_x_1:
[----:B------:R-:W-:Y:S05]  /*0860*/  BSYNC.RECONVERGENT B0 ;  /* 0x0000000000007941 */ /* 0x000fea0003800200 */
.L_x_0:
[----:B------:R-:W-:Y:S02]  /*0870*/  IMAD.MOV.U32 R10, RZ, RZ, 0x37cbac00 ;  /* 0x37cbac00ff0a7424 */ /* 0x000fe400078e00ff */
[----:B------:R-:W-:Y:S01]  /*0880*/  FMUL R13, R11, R11 ;  /* 0x0000000b0b0d7220 */ /* 0x000fe20000400000 */
[----:B------:R-:W-:Y:S01]  /*0890*/  LOP3.LUT R14, R0, 0x1, RZ, 0xc0, !PT ;  /* 0x00000001000e7812 */ /* 0x000fe200078ec0ff */
[----:B------:R-:W-:Y:S01]  /*08a0*/  IMAD.MOV.U32 R15, RZ, RZ, 0x3effffff ;  /* 0x3effffffff0f7424 */ /* 0x000fe200078e00ff */
[----:B------:R-:W-:Y:S01]  /*08b0*/  FSETP.GE.AND P2, PT, |R7|, 105615, PT ;  /* 0x47ce47800700780b */ /* 0x000fe20003f46200 */
[----:B------:R-:W-:Y:S01]  /*08c0*/  FFMA R12, R13, R10, -0.0013887860113754868507 ;  /* 0xbab607ed0d0c7423 */ /* 0x000fe2000000000a */
[----:B------:R-:W-:Y:S01]  /*08d0*/  ISETP.NE.U32.AND P0, PT, R14, 0x1, PT ;  /* 0x000000010e00780c */ /* 0x000fe20003f05070 */
[----:B------:R-:W-:Y:S01]  /*08e0*/  BSSY.RECONVERGENT B0, `(.L_x_5) ;  /* 0x000006a000007945 */ /* 0x000fe20003800200 */
[----:B------:R-:W-:Y:S02]  /*08f0*/  MOV R14, 0x3d2aaabb ;  /* 0x3d2aaabb000e7802 */ /* 0x000fe40000000f00 */
[----:B------:R-:W-:-:S02]  /*0900*/  FSEL R12, R12, -0.00019574658654164522886, !P0 ;  /* 0xb94d41530c0c7808 */ /* 0x000fc40004000000 */
[----:B------:R-:W-:Y:S02]  /*0910*/  FSEL R14, R14, 0.0083327032625675201416, !P0 ;  /* 0x3c0885e40e0e7808 */ /* 0x000fe40004000000 */
[----:B------:R-:W-:Y:S02]  /*0920*/  LOP3.LUT P1, RZ, R0, 0x2, RZ, 0xc0, !PT ;  /* 0x0000000200ff7812 */ /* 0x000fe4000782c0ff */
[----:B------:R-:W-:Y:S01]  /*0930*/  FSEL R0, R11, 1, P0 ;  /* 0x3f8000000b007808 */ /* 0x000fe20000000000 */
[----:B------:R-:W-:Y:S01]  /*0940*/  FFMA R12, R13, R12, R14 ;  /* 0x0000000c0d0c7223 */ /* 0x000fe2000000000e */
[----:B------:R-:W-:-:S03]  /*0950*/  FSEL R15, -R15, -0.16666662693023681641, !P0 ;  /* 0xbe2aaaa80f0f7808 */ /* 0x000fc60004000100 */
[C---:B------:R-:W-:Y:S02]  /*0960*/  FFMA R11, R13.reuse, R0, RZ ;  /* 0x000000000d0b7223 */ /* 0x040fe400000000ff */
[----:B------:R-:W-:-:S04]  /*0970*/  FFMA R12, R13, R12, R15 ;  /* 0x0000000c0d0c7223 */ /* 0x000fc8000000000f */
[----:B------:R-:W-:-:S04]  /*0980*/  FFMA R11, R11, R12, R0 ;  /* 0x0000000c0b0b7223 */ /* 0x000fc80000000000 */
[----:B------:R-:W-:Y:S01]  /*0990*/  @P1 FADD R11, RZ, -R11 ;  /* 0x8000000bff0b1221 */ /* 0x000fe20000000000 */
[----:B------:R-:W-:Y:S06]  /*09a0*/  @!P2 BRA `(.L_x_6) ;  /* 0x000000040074a947 */ /* 0x000fec0003800000 */
[----:B------:R-:W-:-:S13]  /*09b0*/  FSETP.NEU.AND P0, PT, |R7|, +INF , PT ;  /* 0x7f8000000700780b */ /* 0x000fda0003f0d200 */
[----:B------:R-:W-:Y:S01]  /*09c0*/  @!P0 FMUL R8, RZ, R7 ;  /* 0x00000007ff088220 */ /* 0x000fe20000400000 */
[----:B------:R-:W-:Y:S01]  /*09d0*/  @!P0 IMAD.MOV.U32 R9, RZ, RZ, RZ ;  /* 0x000000ffff098224 */ /* 0x000fe200078e00ff */
[----:B------:R-:W-:Y:S06]  /*09e0*/  @!P0 BRA `(.L_x_6) ;  /* 0x0000000400648947 */ /* 0x000fec0003800000 */
[----:B------:R-:W-:Y:S01]  /*09f0*/  IMAD.SHL.U32 R0, R7, 0x100, RZ ;  /* 0x0000010007007824 */ /* 0x000fe200078e00ff */
[----:B------:R-:W-:Y:S01]  /*0a00*/  CS2R R12, SRZ ;  /* 0x00000000000c7805 */ /* 0x000fe2000001ff00 */
[----:B------:R-:W0:Y:S03]  /*0a10*/  LDCU.64 UR8, c[0x4][URZ] ;  /* 0x01000000ff0877ac */ /* 0x000e260008000a00 */
[----:B------:R-:W-:Y:S01]  /*0a20*/  LOP3.LUT R21, R0, 0x80000000, RZ, 0xfc, !PT ;  /* 0x8000000000157812 */ /* 0x000fe200078efcff */
[----:B------:R-:W-:Y:S01]  /*0a30*/  UMOV UR5, URZ ;  /* 0x000000ff00057c82 */ /* 0x000fe20008000000 */
[----:B------:R-:W-:-:S05]  /*0a40*/  UMOV UR4, URZ ;  /* 0x000000ff00047c82 */ /* 0x000fca0008000000 */
.L_x_7:
[----:B0-----:R-:W-:Y:S02]  /*0a50*/  IMAD.U32 R14, RZ, RZ, UR8 ;  /* 0x00000008ff0e7e24 */ /* 0x001fe4000f8e00ff */
        /* <DEDUP_REMOVED lines=10> */
[----:B------:R-:W-:-:S02]  /*0b00*/  ISETP.EQ.AND P4, PT, R12, 0x10, PT ;  /* 0x000000100c00780c */ /* 0x000fc40003f82270 */
[C---:B------:R-:W-:Y:S02]  /*0b10*/  ISETP.EQ.AND P5, PT, R12.reuse, 0x14, PT ;  /* 0x000000140c00780c */ /* 0x040fe40003fa2270 */
[----:B------:R-:W-:Y:S01]  /*0b20*/  IADD3 R12, PT, PT, R12, 0x4, RZ ;  /* 0x000000040c0c7810 */ /* 0x000fe20007ffe0ff */
[----:B--2---:R-:W-:-:S03]  /*0b30*/  IMAD.WIDE.U32 R8, R8, R21, RZ ;  /* 0x0000001508087225 */ /* 0x004fc600078e00ff */
[----:B------:R-:W-:-:S04]  /*0b40*/  IADD3 R0, P6, PT, R8, R13, RZ ;  /* 0x0000000d08007210 */ /* 0x000fc80007fde0ff */
[----:B------:R-:W-:Y:S01]  /*0b50*/  IADD3.X R13, PT, PT, R9, UR5, RZ, P6, !PT ;  /* 0x00000005090d7c10 */ /* 0x000fe2000b7fe4ff */
[--C-:B------:R-:W-:Y:S01]  /*0b60*/  @P1 IMAD.MOV.U32 R17, RZ, RZ, R0.reuse ;  /* 0x000000ffff111224 */ /* 0x100fe200078e0000 */
[----:B------:R-:W-:Y:S01]  /*0b70*/  @P0 MOV R6, R0 ;  /* 0x0000000000060202 */ /* 0x000fe20000000f00 */
[--C-:B------:R-:W-:Y:S02]  /*0b80*/  @P2 IMAD.MOV.U32 R18, RZ, RZ, R0.reuse ;  /* 0x000000ffff122224 */ /* 0x100fe400078e0000 */
[--C-:B------:R-:W-:Y:S02]  /*0b90*/  @P3 IMAD.MOV.U32 R19, RZ, RZ, R0.reuse ;  /* 0x000000ffff133224 */ /* 0x100fe400078e0000 */
[--C-:B------:R-:W-:Y:S02]  /*0ba0*/  @P4 IMAD.MOV.U32 R20, RZ, RZ, R0.reuse ;  /* 0x000000ffff144224 */ /* 0x100fe400078e0000 */
        /* <DEDUP_REMOVED lines=14> */
[----:B------:R-:W-:-:S03]  /*0c90*/  ISETP.EQ.AND P5, PT, R12, RZ, PT ;  /* 0x000000ff0c00720c */ /* 0x000fc60003fa2270 */
[--C-:B------:R-:W-:Y:S01]  /*0ca0*/  @P3 IMAD.MOV.U32 R0, RZ, RZ, R6.reuse ;  /* 0x000000ffff003224 */ /* 0x100fe200078e0006 */
[C---:B------:R-:W-:Y:S01]  /*0cb0*/  ISETP.EQ.AND P3, PT, R12.reuse, -0x4, PT ;  /* 0xfffffffc0c00780c */ /* 0x040fe20003f62270 */
[----:B------:R-:W-:Y:S02]  /*0cc0*/  @P4 IMAD.MOV.U32 R8, RZ, RZ, R6 ;  /* 0x000000ffff084224 */ /* 0x000fe400078e0006 */
[----:B------:R-:W-:Y:S01]  /*0cd0*/  @P4 IMAD.MOV.U32 R0, RZ, RZ, R17 ;  /* 0x000000ffff004224 */ /* 0x000fe200078e0011 */
[----:B------:R-:W-:Y:S01]  /*0ce0*/  ISETP.EQ.AND P4, PT, R12, 0x4, PT ;  /* 0x000000040c00780c */ /* 0x000fe20003f82270 */
[--C-:B------:R-:W-:Y:S01]  /*0cf0*/  @P2 IMAD.MOV.U32 R0, RZ, RZ, R18.reuse ;  /* 0x000000ffff002224 */ /* 0x100fe200078e0012 */
[----:B------:R-:W-:Y:S01]  /*0d00*/  @P2 MOV R8, R17 ;  /* 0x0000001100082202 */ /* 0x000fe20000000f00 */
[----:B------:R-:W-:Y:S02]  /*0d10*/  @P1 IMAD.MOV.U32 R8, RZ, RZ, R18 ;  /* 0x000000ffff081224 */ /* 0x000fe400078e0012 */
[----:B------:R-:W-:-:S02]  /*0d20*/  @P1 IMAD.MOV.U32 R0, RZ, RZ, R19 ;  /* 0x000000ffff001224 */ /* 0x000fc400078e0013 */
[----:B------:R-:W-:Y:S02]  /*0d30*/  @P0 IMAD.MOV.U32 R8, RZ, RZ, R19 ;  /* 0x000000ffff080224 */ /* 0x000fe400078e0013 */
[----:B------:R-:W-:Y:S01]  /*0d40*/  @P0 IMAD.MOV.U32 R0, RZ, RZ, R20 ;  /* 0x000000ffff000224 */ /* 0x000fe200078e0014 */
[----:B------:R-:W-:Y:S01]  /*0d50*/  @P3 MOV R8, R20 ;  /* 0x0000001400083202 */ /* 0x000fe20000000f00 */
[--C-:B------:R-:W-:Y:S02]  /*0d60*/  @P3 IMAD.MOV.U32 R0, RZ, RZ, R16.reuse ;  /* 0x000000ffff003224 */ /* 0x100fe400078e0010 */
[----:B------:R-:W-:Y:S02]  /*0d70*/  @P5 IMAD.MOV.U32 R8, RZ, RZ, R16 ;  /* 0x000000ffff085224 */ /* 0x000fe400078e0010 */
[--C-:B------:R-:W-:Y:S02]  /*0d80*/  @P5 IMAD.MOV.U32 R0, RZ, RZ, R13.reuse ;  /* 0x000000ffff005224 */ /* 0x100fe400078e000d */
[----:B------:R-:W-:Y:S01]  /*0d90*/  @P4 IMAD.MOV.U32 R8, RZ, RZ, R13 ;  /* 0x000000ffff084224 */ /* 0x000fe200078e000d */
[----:B------:R-:W-:Y:S06]  /*0da0*/  @!P6 BRA `(.L_x_9) ;  /* 0x000000000028e947 */ /* 0x000fec0003800000 */
[----:B------:R-:W-:Y:S01]  /*0db0*/  @P1 IMAD.MOV.U32 R6, RZ, RZ, R17 ;  /* 0x000000ffff061224 */ /* 0x000fe200078e0011 */
[----:B------:R-:W-:Y:S01]  /*0dc0*/  @P0 MOV R6, R18 ;  /* 0x0000001200060202 */ /* 0x000fe20000000f00 */
[----:B------:R-:W-:Y:S01]  /*0dd0*/  @P3 IMAD.MOV.U32 R6, RZ, RZ, R19 ;  /* 0x000000ffff063224 */ /* 0x000fe200078e0013 */
[----:B------:R-:W-:Y:S01]  /*0de0*/  ISETP.EQ.AND P0, PT, R12, 0x8, PT ;  /* 0x000000080c00780c */ /* 0x000fe20003f02270 */
[----:B------:R-:W-:Y:S01]  /*0df0*/  @P5 IMAD.MOV.U32 R6, RZ, RZ, R20 ;  /* 0x000000ffff065224 */ /* 0x000fe200078e0014 */
[----:B------:R-:W-:Y:S01]  /*0e00*/  LOP3.LUT R9, R9, 0x1f, RZ, 0xc0, !PT ;  /* 0x0000001f09097812 */ /* 0x000fe200078ec0ff */
[----:B------:R-:W-:-:S03]  /*0e10*/  @P4 IMAD.MOV.U32 R6, RZ, RZ, R16 ;  /* 0x000000ffff064224 */ /* 0x000fc600078e0010 */
[----:B------:R-:W-:-:S07]  /*0e20*/  SHF.L.W.U32.HI R0, R8, R9, R0 ;  /* 0x0000000908007219 */ /* 0x000fce0000010e00 */
[----:B------:R-:W-:-:S05]  /*0e30*/  @P0 IMAD.MOV.U32 R6, RZ, RZ, R13 ;  /* 0x000000ffff060224 */ /* 0x000fca00078e000d */
[----:B------:R-:W-:-:S07]  /*0e40*/  SHF.L.W.U32.HI R8, R6, R9, R8 ;  /* 0x0000000906087219 */ /* 0x000fce0000010e08 */
.L_x_9:
[----:B------:R-:W-:Y:S05]  /*0e50*/  BSYNC.RECONVERGENT B1 ;  /* 0x0000000000017941 */ /* 0x000fea0003800200 */
.L_x_8:
        /* <DEDUP_REMOVED lines=9> */
[----:B------:R-:W0:Y:S01]  /*0ef0*/  I2F.F64.S64 R8, R14 ;  /* 0x0000000e00087312 */ /* 0x000e220000301c00 */
[----:B------:R-:W-:-:S04]  /*0f00*/  LOP3.LUT R7, R6, R7, RZ, 0x3c, !PT ;  /* 0x0000000706077212 */ /* 0x000fc800078e3cff */
[----:B------:R-:W-:Y:S01]  /*0f10*/  ISETP.GE.AND P0, PT, R7, RZ, PT ;  /* 0x000000ff0700720c */ /* 0x000fe20003f06270 */
[----:B0-----:R-:W-:Y:S01]  /*0f20*/  DMUL R12, R8, UR4 ;  /* 0x00000004080c7c28 */ /* 0x001fe20008000000 */
[----:B------:R-:W-:-:S04]  /*0f30*/  LEA.HI R9, R6, R0, RZ, 0x1 ;  /* 0x0000000006097211 */ /* 0x000fc800078f08ff */
[----:B------:R-:W-:-:S05]  /*0f40*/  IADD3 R0, PT, PT, -R9, RZ, RZ ;  /* 0x000000ff09007210 */ /* 0x000fca0007ffe1ff */
[----:B------:R-:W0:Y:S01]  /*0f50*/  F2F.F32.F64 R12, R12 ;  /* 0x0000000c000c7310 */ /* 0x000e220000301000 */
[----:B------:R-:W-:Y:S01]  /*0f60*/  @!P1 IMAD.MOV.U32 R9, RZ, RZ, R0 ;  /* 0x000000ffff099224 */ /* 0x000fe200078e0000 */
[----:B0-----:R-:W-:-:S07]  /*0f70*/  FSEL R8, -R12, R12, !P0 ;  /* 0x0000000c0c087208 */ /* 0x001fce0004000100 */
.L_x_6:
[----:B------:R-:W-:Y:S05]  /*0f80*/  BSYNC.RECONVERGENT B0 ;  /* 0x0000000000007941 */ /* 0x000fea0003800200 */
.L_x_5:
[----:B------:R-:W2:Y:S04]  /*0f90*/  LDG.E R13, desc[UR6][R2.64+0xc] ;  /* 0x00000c06020d7981 */ /* 0x000ea8000c1e1900 */
[----:B------:R-:W3:Y:S01]  /*0fa0*/  LDG.E R6, desc[UR6][R2.64] ;  /* 0x0000000602067981 */ /* 0x000ee2000c1e1900 */
[C---:B------:R-:W-:Y:S01]  /*0fb0*/  LOP3.LUT R0, R9.reuse, 0x1, RZ, 0xc0, !PT ;  /* 0x0000000109007812 */ /* 0x040fe200078ec0ff */
[----:B------:R-:W-:Y:S01]  /*0fc0*/  FMUL R7, R8, R8 ;  /* 0x0000000808077220 */ /* 0x000fe20000400000 */
[----:B------:R-:W-:Y:S02]  /*0fd0*/  VIADD R9, R9, 0x1 ;  /* 0x0000000109097836 */ /* 0x000fe40000000000 */
[----:B------:R-:W-:Y:S01]  /*0fe0*/  ISETP.NE.U32.AND P0, PT, R0, 0x1, PT ;  /* 0x000000010000780c */ /* 0x000fe20003f05070 */
[----:B------:R-:W-:Y:S01]  /*0ff0*/  FFMA R10, R7, R10, -0.0013887860113754868507 ;  /* 0xbab607ed070a7423 */ /* 0x000fe2000000000a */
[----:B------:R-:W-:Y:S01]  /*1000*/  IMAD.MOV.U32 R0, RZ, RZ, 0x3c0885e4 ;  /* 0x3c0885e4ff007424 */ /* 0x000fe200078e00ff */
[----:B------:R-:W-:Y:S01]  /*1010*/  LOP3.LUT P1, RZ, R9, 0x2, RZ, 0xc0, !PT ;  /* 0x0000000209ff7812 */ /* 0x000fe2000782c0ff */
[----:B------:R-:W-:-:S02]  /*1020*/  IMAD.MOV.U32 R12, RZ, RZ, 0x3e2aaaa8 ;  /* 0x3e2aaaa8ff0c7424 */ /* 0x000fc400078e00ff */
[----:B------:R-:W-:Y:S02]  /*1030*/  FSEL R10, R10, -0.00019574658654164522886, P0 ;  /* 0xb94d41530a0a7808 */ /* 0x000fe40000000000 */
[----:B------:R-:W-:Y:S02]  /*1040*/  FSEL R0, R0, 0.041666727513074874878, !P0 ;  /* 0x3d2aaabb00007808 */ /* 0x000fe40004000000 */
[----:B------:R-:W-:-:S03]  /*1050*/  FSEL R9, -R12, -0.4999999701976776123, !P0 ;  /* 0xbeffffff0c097808 */ /* 0x000fc60004000100 */
[----:B------:R-:W-:Y:S01]  /*1060*/  FFMA R10, R7, R10, R0 ;  /* 0x0000000a070a7223 */ /* 0x000fe20000000000 */
[----:B------:R-:W-:-:S03]  /*1070*/  FSEL R0, R8, 1, !P0 ;  /* 0x3f80000008007808 */ /* 0x000fc60004000000 */
[C---:B------:R-:W-:Y:S02]  /*1080*/  FFMA R9, R7.reuse, R10, R9 ;  /* 0x0000000a07097223 */ /* 0x040fe40000000009 */
[----:B------:R-:W-:-:S04]  /*1090*/  FFMA R7, R7, R0, RZ ;  /* 0x0000000007077223 */ /* 0x000fc800000000ff */
[----:B------:R-:W-:-:S04]  /*10a0*/  FFMA R0, R7, R9, R0 ;  /* 0x0000000907007223 */ /* 0x000fc80000000000 */
[----:B------:R-:W-:-:S04]  /*10b0*/  @P1 FADD R0, RZ, -R0 ;  /* 0x80000000ff001221 */ /* 0x000fc80000000000 */
[----:B--2---:R-:W-:-:S04]  /*10c0*/  FMUL R8, R0, R13 ;  /* 0x0000000d00087220 */ /* 0x004fc80000400000 */
[----:B---3--:R-:W-:-:S05]  /*10d0*/  FFMA R7, R11, R6, R8 ;  /* 0x000000060b077223 */ /* 0x008fca0000000008 */
[----:B------:R-:W-:Y:S04]  /*10e0*/  STG.E desc[UR6][R4.64], R7 ;  /* 0x0000000704007986 */ /* 0x000fe8000c101906 */
[----:B------:R-:W2:Y:S04]  /*10f0*/  LDG.E R9, desc[UR6][R2.64+0x10] ;  /* 0x0000100602097981 */ /* 0x000ea8000c1e1900 */
[----:B------:R-:W3:Y:S01]  /*1100*/  LDG.E R6, desc[UR6][R2.64+0x4] ;  /* 0x0000040602067981 */ /* 0x000ee2000c1e1900 */
[----:B--2---:R-:W-:-:S04]  /*1110*/  FMUL R8, R0, R9 ;  /* 0x0000000900087220 */ /* 0x004fc80000400000 */
[----:B---3--:R-:W-:-:S05]  /*1120*/  FFMA R9, R11, R6, R8 ;  /* 0x000000060b097223 */ /* 0x008fca0000000008 */
[----:B------:R-:W-:Y:S04]  /*1130*/  STG.E desc[UR6][R4.64+0x4], R9 ;  /* 0x0000040904007986 */ /* 0x000fe8000c101906 */
[----:B------:R-:W2:Y:S04]  /*1140*/  LDG.E R13, desc[UR6][R2.64+0x14] ;  /* 0x00001406020d7981 */ /* 0x000ea8000c1e1900 */
[----:B------:R-:W3:Y:S01]  /*1150*/  LDG.E R6, desc[UR6][R2.64+0x8] ;  /* 0x0000080602067981 */ /* 0x000ee2000c1e1900 */
[----:B--2---:R-:W-:-:S04]  /*1160*/  FMUL R0, R0, R13 ;  /* 0x0000000d00007220 */ /* 0x004fc80000400000 */
[----:B---3--:R-:W-:-:S05]  /*1170*/  FFMA R11, R11, R6, R0 ;  /* 0x000000060b0b7223 */ /* 0x008fca0000000000 */
[----:B------:R-:W-:Y:S01]  /*1180*/  STG.E desc[UR6][R4.64+0x8], R11 ;  /* 0x0000080b04007986 */ /* 0x000fe2000c101906 */
[----:B------:R-:W-:Y:S05]  /*1190*/  EXIT ;  /* 0x000000000000794d */ /* 0x000fea0003800000 */
.L_x_10:
[----:B------:R-:W-:-:S00]  /*11a0*/  BRA `(.L_x_10) ;  /* 0xfffffffc00fc7947 */ /* 0x000fc0000383ffff */
[----:B------:R-:W-:-:S00]  /*11b0*/  NOP ;  /* 0x0000000000007918 */ /* 0x000fc00000000000 */
        /* <DEDUP_REMOVED lines=12> */
.L_x_11:


//--------------------- .nv.global.init           --------------------------
	.section	.nv.global.init,"aw",@progbits
	.align	4
.nv.global.init:
	.type		__cudart_i2opi_f,@object
	.size		__cudart_i2opi_f,(.L_0 - __cudart_i2opi_f)
__cudart_i2opi_f:
        /*0000*/ 	.byte	0x41, 0x90, 0x43, 0x3c, 0x99, 0x95, 0x62, 0xdb, 0xc0, 0xdd, 0x34, 0xf5, 0xd1, 0x57, 0x27, 0xfc
        /*0010*/ 	.byte	0x29, 0x15, 0x44, 0x4e, 0x6e, 0x83, 0xf9, 0xa2
.L_0:


//--------------------- .nv.shared.reserved.0     --------------------------
	.section	.nv.shared.reserved.0,"aw",@nobits
	.weak		__nv_reservedSMEM_offset_0_alias
	.size		__nv_reservedSMEM_offset_0_alias, 0, 64
	.other		__nv_reservedSMEM_offset_0_alias,@"STO_CUDA_RESERVED_SHARED STV_DEFAULT"
__nv_reservedSMEM_offset_0_alias:
	.zero		0
	.zero		64


//--------------------- .nv.constant0._Z4stepP5OrbitIfEP6Resultiid --------------------------
	.section	.nv.constant0._Z4stepP5OrbitIfEP6Resultiid,"a",@progbits
	.sectionflags	@""
	.align	4
.nv.constant0._Z4stepP5OrbitIfEP6Resultiid:
	.zero		928


//--------------------- SYMBOLS --------------------------

	.type		.nv.reservedSmem.offset0,@object
	.size		.nv.reservedSmem.offset0,0x4
